//
// Generated by NVIDIA NVVM Compiler
//
// Compiler Build ID: CL-36424714
// Cuda compilation tools, release 13.0, V13.0.88
// Based on NVVM 20.0.0
//

.version 9.0
.target sm_100
.address_size 64

	// .globl	_Z10GPU_MatMulPfS_S_i

.visible .entry _Z10GPU_MatMulPfS_S_i(
	.param .u64 .ptr .align 1 _Z10GPU_MatMulPfS_S_i_param_0,
	.param .u64 .ptr .align 1 _Z10GPU_MatMulPfS_S_i_param_1,
	.param .u64 .ptr .align 1 _Z10GPU_MatMulPfS_S_i_param_2,
	.param .u32 _Z10GPU_MatMulPfS_S_i_param_3
)
{
	.reg .pred 	%p<10>;
	.reg .b32 	%r<39>;
	.reg .b32 	%f<68>;
	.reg .b64 	%rd<67>;

	ld.param.u64 	%rd14, [_Z10GPU_MatMulPfS_S_i_param_0];
	ld.param.u64 	%rd15, [_Z10GPU_MatMulPfS_S_i_param_1];
	ld.param.u32 	%r17, [_Z10GPU_MatMulPfS_S_i_param_3];
	cvta.to.global.u64 	%rd1, %rd15;
	cvta.to.global.u64 	%rd2, %rd14;
	mov.u32 	%r18, %ctaid.y;
	mov.u32 	%r19, %ntid.y;
	mov.u32 	%r20, %tid.y;
	mad.lo.s32 	%r1, %r18, %r19, %r20;
	mov.u32 	%r21, %ctaid.x;
	mov.u32 	%r22, %ntid.x;
	mov.u32 	%r23, %tid.x;
	mad.lo.s32 	%r2, %r21, %r22, %r23;
	setp.lt.s32 	%p1, %r17, 1;
	mov.f32 	%f67, 0f00000000;
	@%p1 bra 	$L__BB0_12;
	mul.lo.s32 	%r3, %r17, %r1;
	and.b32  	%r4, %r17, 7;
	setp.lt.u32 	%p2, %r17, 8;
	mov.f32 	%f67, 0f00000000;
	mov.b32 	%r37, 0;
	@%p2 bra 	$L__BB0_4;
	and.b32  	%r37, %r17, 2147483640;
	neg.s32 	%r35, %r37;
	mul.wide.u32 	%rd16, %r17, 4;
	add.s64 	%rd3, %rd1, %rd16;
	mul.wide.u32 	%rd17, %r17, 8;
	add.s64 	%rd4, %rd1, %rd17;
	mul.wide.u32 	%rd18, %r17, 12;
	add.s64 	%rd5, %rd1, %rd18;
	mul.wide.u32 	%rd19, %r17, 16;
	add.s64 	%rd6, %rd1, %rd19;
	mul.wide.u32 	%rd20, %r17, 20;
	add.s64 	%rd7, %rd1, %rd20;
	mul.wide.u32 	%rd21, %r17, 24;
	add.s64 	%rd8, %rd1, %rd21;
	mul.wide.u32 	%rd22, %r17, 28;
	add.s64 	%rd9, %rd1, %rd22;
	mul.wide.u32 	%rd23, %r3, 4;
	add.s64 	%rd24, %rd23, %rd2;
	add.s64 	%rd66, %rd24, 16;
	mov.f32 	%f67, 0f00000000;
	mov.u32 	%r34, %r2;
$L__BB0_3:
	.pragma "nounroll";
	mul.wide.s32 	%rd25, %r34, 4;
	add.s64 	%rd26, %rd3, %rd25;
	add.s64 	%rd27, %rd4, %rd25;
	add.s64 	%rd28, %rd5, %rd25;
	add.s64 	%rd29, %rd6, %rd25;
	add.s64 	%rd30, %rd7, %rd25;
	add.s64 	%rd31, %rd8, %rd25;
	add.s64 	%rd32, %rd9, %rd25;
	add.s64 	%rd33, %rd1, %rd25;
	ld.global.f32 	%f17, [%rd66+-16];
	ld.global.f32 	%f18, [%rd33];
	fma.rn.f32 	%f19, %f17, %f18, %f67;
	ld.global.f32 	%f20, [%rd66+-12];
	ld.global.f32 	%f21, [%rd26];
	fma.rn.f32 	%f22, %f20, %f21, %f19;
	ld.global.f32 	%f23, [%rd66+-8];
	ld.global.f32 	%f24, [%rd27];
	fma.rn.f32 	%f25, %f23, %f24, %f22;
	ld.global.f32 	%f26, [%rd66+-4];
	ld.global.f32 	%f27, [%rd28];
	fma.rn.f32 	%f28, %f26, %f27, %f25;
	ld.global.f32 	%f29, [%rd66];
	ld.global.f32 	%f30, [%rd29];
	fma.rn.f32 	%f31, %f29, %f30, %f28;
	ld.global.f32 	%f32, [%rd66+4];
	ld.global.f32 	%f33, [%rd30];
	fma.rn.f32 	%f34, %f32, %f33, %f31;
	ld.global.f32 	%f35, [%rd66+8];
	ld.global.f32 	%f36, [%rd31];
	fma.rn.f32 	%f37, %f35, %f36, %f34;
	ld.global.f32 	%f38, [%rd66+12];
	ld.global.f32 	%f39, [%rd32];
	fma.rn.f32 	%f67, %f38, %f39, %f37;
	add.s32 	%r35, %r35, 8;
	shl.b32 	%r25, %r17, 3;
	add.s32 	%r34, %r34, %r25;
	add.s64 	%rd66, %rd66, 32;
	setp.ne.s32 	%p3, %r35, 0;
	@%p3 bra 	$L__BB0_3;
$L__BB0_4:
	setp.eq.s32 	%p4, %r4, 0;
	@%p4 bra 	$L__BB0_12;
	and.b32  	%r12, %r17, 3;
	setp.lt.u32 	%p5, %r4, 4;
	@%p5 bra 	$L__BB0_7;
	add.s32 	%r26, %r37, %r3;
	mul.wide.u32 	%rd34, %r26, 4;
	add.s64 	%rd35, %rd2, %rd34;
	ld.global.f32 	%f41, [%rd35];
	mad.lo.s32 	%r27, %r37, %r17, %r2;
	mul.wide.s32 	%rd36, %r27, 4;
	add.s64 	%rd37, %rd1, %rd36;
	ld.global.f32 	%f42, [%rd37];
	fma.rn.f32 	%f43, %f41, %f42, %f67;
	cvt.u64.u32 	%rd38, %r3;
	cvt.u64.u32 	%rd39, %r37;
	add.s64 	%rd40, %rd39, %rd38;
	shl.b64 	%rd41, %rd40, 2;
	add.s64 	%rd42, %rd2, %rd41;
	ld.global.f32 	%f44, [%rd42+4];
	mul.wide.u32 	%rd43, %r17, 4;
	add.s64 	%rd44, %rd37, %rd43;
	ld.global.f32 	%f45, [%rd44];
	fma.rn.f32 	%f46, %f44, %f45, %f43;
	ld.global.f32 	%f47, [%rd42+8];
	add.s64 	%rd45, %rd44, %rd43;
	ld.global.f32 	%f48, [%rd45];
	fma.rn.f32 	%f49, %f47, %f48, %f46;
	ld.global.f32 	%f50, [%rd42+12];
	add.s64 	%rd46, %rd45, %rd43;
	ld.global.f32 	%f51, [%rd46];
	fma.rn.f32 	%f67, %f50, %f51, %f49;
	add.s32 	%r37, %r37, 4;
$L__BB0_7:
	setp.eq.s32 	%p6, %r12, 0;
	@%p6 bra 	$L__BB0_12;
	setp.eq.s32 	%p7, %r12, 1;
	@%p7 bra 	$L__BB0_10;
	add.s32 	%r28, %r37, %r3;
	mul.wide.u32 	%rd47, %r28, 4;
	add.s64 	%rd48, %rd2, %rd47;
	ld.global.f32 	%f53, [%rd48];
	mad.lo.s32 	%r29, %r37, %r17, %r2;
	mul.wide.s32 	%rd49, %r29, 4;
	add.s64 	%rd50, %rd1, %rd49;
	ld.global.f32 	%f54, [%rd50];
	fma.rn.f32 	%f55, %f53, %f54, %f67;
	cvt.u64.u32 	%rd51, %r3;
	cvt.u64.u32 	%rd52, %r37;
	add.s64 	%rd53, %rd52, %rd51;
	shl.b64 	%rd54, %rd53, 2;
	add.s64 	%rd55, %rd2, %rd54;
	ld.global.f32 	%f56, [%rd55+4];
	mul.wide.u32 	%rd56, %r17, 4;
	add.s64 	%rd57, %rd50, %rd56;
	ld.global.f32 	%f57, [%rd57];
	fma.rn.f32 	%f67, %f56, %f57, %f55;
	add.s32 	%r37, %r37, 2;
$L__BB0_10:
	and.b32  	%r30, %r17, 1;
	setp.eq.b32 	%p8, %r30, 1;
	not.pred 	%p9, %p8;
	@%p9 bra 	$L__BB0_12;
	add.s32 	%r31, %r37, %r3;
	mul.wide.u32 	%rd58, %r31, 4;
	add.s64 	%rd59, %rd2, %rd58;
	ld.global.f32 	%f58, [%rd59];
	mad.lo.s32 	%r32, %r37, %r17, %r2;
	mul.wide.s32 	%rd60, %r32, 4;
	add.s64 	%rd61, %rd1, %rd60;
	ld.global.f32 	%f59, [%rd61];
	fma.rn.f32 	%f67, %f58, %f59, %f67;
$L__BB0_12:
	ld.param.u64 	%rd65, [_Z10GPU_MatMulPfS_S_i_param_2];
	cvta.to.global.u64 	%rd62, %rd65;
	mad.lo.s32 	%r33, %r17, %r1, %r2;
	mul.wide.s32 	%rd63, %r33, 4;
	add.s64 	%rd64, %rd62, %rd63;
	st.global.f32 	[%rd64], %f67;
	ret;

}


// ===== COMPILED SASS (sm_100) =====

	.target	sm_100

	.elftype	@"ET_EXEC"


//--------------------- .note.nv.tkinfo           --------------------------
	.section	.note.nv.tkinfo,"",@"SHT_NOTE"
	.sectionflags	@"SHF_NOTE_NV_TKINFO"
	.tkinfo
        /*0018*/ 	.word	0x00000002
        /*0030*/ 	.string	""
        /*0030*/ 	.string	"ptxas"
        /*0030*/ 	.string	"Cuda compilation tools, release 13.0, V13.0.88"
        /*0030*/ 	.string	"Build cuda_13.0.r13.0/compiler.36424714_0"
        /*0030*/ 	.string	"-arch sm_100 -m 64 "



//--------------------- .note.nv.cuinfo           --------------------------
	.section	.note.nv.cuinfo,"",@"SHT_NOTE"
	.sectionflags	@"SHF_NOTE_NV_CUINFO"
        /*0018*/ 	.short	0x0002
        /*001a*/ 	.short	0x0064
        /*001c*/ 	.short	0x0082
	.zero		2


//--------------------- .nv.info                  --------------------------
	.section	.nv.info,"",@"SHT_CUDA_INFO"
	.align	4


	//----- nvinfo : EIATTR_REGCOUNT
	.align		4
        /*0000*/ 	.byte	0x04, 0x2f
        /*0002*/ 	.short	(.L_1 - .L_0)
	.align		4
.L_0:
        /*0004*/ 	.word	index@(_Z10GPU_MatMulPfS_S_i)
        /*0008*/ 	.word	0x0000001e


	//----- nvinfo : EIATTR_FRAME_SIZE
	.align		4
.L_1:
        /*000c*/ 	.byte	0x04, 0x11
        /*000e*/ 	.short	(.L_3 - .L_2)
	.align		4
.L_2:
        /*0010*/ 	.word	index@(_Z10GPU_MatMulPfS_S_i)
        /*0014*/ 	.word	0x00000000


	//----- nvinfo : EIATTR_MIN_STACK_SIZE
	.align		4
.L_3:
        /*0018*/ 	.byte	0x04, 0x12
        /*001a*/ 	.short	(.L_5 - .L_4)
	.align		4
.L_4:
        /*001c*/ 	.word	index@(_Z10GPU_MatMulPfS_S_i)
        /*0020*/ 	.word	0x00000000
.L_5:


//--------------------- .nv.compat                --------------------------
	.section	.nv.compat,"",@"SHT_CUDA_COMPAT_INFO"
	.align	4
        /*0000*/ 	.byte	0x02, 0x09, 0x00, 0x00, 0x02, 0x02, 0x01, 0x00, 0x02, 0x05, 0x05, 0x00, 0x03, 0x07, 0x01, 0x01
        /*0010*/ 	.byte	0x02, 0x03, 0x00, 0x00, 0x02, 0x06, 0x01, 0x00, 0x04, 0x0b, 0x08, 0x00, 0x09, 0x00, 0x00, 0x00
        /*0020*/ 	.byte	0x00, 0x00, 0x00, 0x00


//--------------------- .nv.info._Z10GPU_MatMulPfS_S_i --------------------------
	.section	.nv.info._Z10GPU_MatMulPfS_S_i,"",@"SHT_CUDA_INFO"
	.sectionflags	@""
	.align	4


	//----- nvinfo : EIATTR_CUDA_API_VERSION
	.align		4
        /*0000*/ 	.byte	0x04, 0x37
        /*0002*/ 	.short	(.L_7 - .L_6)
.L_6:
        /*0004*/ 	.word	0x00000082


	//----- nvinfo : EIATTR_KPARAM_INFO
	.align		4
.L_7:
        /*0008*/ 	.byte	0x04, 0x17
        /*000a*/ 	.short	(.L_9 - .L_8)
.L_8:
        /*000c*/ 	.word	0x00000000
        /*0010*/ 	.short	0x0003
        /*0012*/ 	.short	0x0018
        /*0014*/ 	.byte	0x00, 0xf0, 0x11, 0x00


	//----- nvinfo : EIATTR_KPARAM_INFO
	.align		4
.L_9:
        /*0018*/ 	.byte	0x04, 0x17
        /*001a*/ 	.short	(.L_11 - .L_10)
.L_10:
        /*001c*/ 	.word	0x00000000
        /*0020*/ 	.short	0x0002
        /*0022*/ 	.short	0x0010
        /*0024*/ 	.byte	0x00, 0xf5, 0x21, 0x00


	//----- nvinfo : EIATTR_KPARAM_INFO
	.align		4
.L_11:
        /*0028*/ 	.byte	0x04, 0x17
        /*002a*/ 	.short	(.L_13 - .L_12)
.L_12:
        /*002c*/ 	.word	0x00000000
        /*0030*/ 	.short	0x0001
        /*0032*/ 	.short	0x0008
        /*0034*/ 	.byte	0x00, 0xf5, 0x21, 0x00


	//----- nvinfo : EIATTR_KPARAM_INFO
	.align		4
.L_13:
        /*0038*/ 	.byte	0x04, 0x17
        /*003a*/ 	.short	(.L_15 - .L_14)
.L_14:
        /*003c*/ 	.word	0x00000000
        /*0040*/ 	.short	0x0000
        /*0042*/ 	.short	0x0000
        /*0044*/ 	.byte	0x00, 0xf5, 0x21, 0x00


	//----- nvinfo : EIATTR_SPARSE_MMA_MASK
	.align		4
.L_15:
        /*0048*/ 	.byte	0x03, 0x50
        /*004a*/ 	.short	0x0000


	//----- nvinfo : EIATTR_MAXREG_COUNT
	.align		4
        /*004c*/ 	.byte	0x03, 0x1b
        /*004e*/ 	.short	0x00ff


	//----- nvinfo : EIATTR_MERCURY_ISA_VERSION
	.align		4
        /*0050*/ 	.byte	0x03, 0x5f
        /*0052*/ 	.short	0x0101


	//----- nvinfo : EIATTR_VRC_CTA_INIT_COUNT
	.align		4
        /*0054*/ 	.byte	0x02, 0x4a
	.zero		1
	.zero		1


	//----- nvinfo : EIATTR_EXIT_INSTR_OFFSETS
	.align		4
        /*0058*/ 	.byte	0x04, 0x1c
        /*005a*/ 	.short	(.L_17 - .L_16)


	//   ....[0]....
.L_16:
        /*005c*/ 	.word	0x00000ab0


	//----- nvinfo : EIATTR_CBANK_PARAM_SIZE
	.align		4
.L_17:
        /*0060*/ 	.byte	0x03, 0x19
        /*0062*/ 	.short	0x001c


	//----- nvinfo : EIATTR_PARAM_CBANK
	.align		4
        /*0064*/ 	.byte	0x04, 0x0a
        /*0066*/ 	.short	(.L_19 - .L_18)
	.align		4
.L_18:
        /*0068*/ 	.word	index@(.nv.constant0._Z10GPU_MatMulPfS_S_i)
        /*006c*/ 	.short	0x0380
        /*006e*/ 	.short	0x001c


	//----- nvinfo : EIATTR_SW_WAR
	.align		4
.L_19:
        /*0070*/ 	.byte	0x04, 0x36
        /*0072*/ 	.short	(.L_21 - .L_20)
.L_20:
        /*0074*/ 	.word	0x00000008
.L_21:


//--------------------- .nv.callgraph             --------------------------
	.section	.nv.callgraph,"",@"SHT_CUDA_CALLGRAPH"
	.align	4
	.sectionentsize	8
	.align		4
        /*0000*/ 	.word	0x00000000
	.align		4
        /*0004*/ 	.word	0xffffffff
	.align		4
        /*0008*/ 	.word	0x00000000
	.align		4
        /*000c*/ 	.word	0xfffffffe
	.align		4
        /*0010*/ 	.word	0x00000000
	.align		4
        /*0014*/ 	.word	0xfffffffd
	.align		4
        /*0018*/ 	.word	0x00000000
	.align		4
        /*001c*/ 	.word	0xfffffffc


//--------------------- .text._Z10GPU_MatMulPfS_S_i --------------------------
	.section	.text._Z10GPU_MatMulPfS_S_i,"ax",@progbits
	.align	128
        .global         _Z10GPU_MatMulPfS_S_i
        .type           _Z10GPU_MatMulPfS_S_i,@function
        .size           _Z10GPU_MatMulPfS_S_i,(.L_x_5 - _Z10GPU_MatMulPfS_S_i)
        .other          _Z10GPU_MatMulPfS_S_i,@"STO_CUDA_ENTRY STV_DEFAULT"
_Z10GPU_MatMulPfS_S_i:
.text._Z10GPU_MatMulPfS_S_i:
[----:B------:R-:W-:Y:S01]  /*0000*/  LDC R1, c[0x0][0x37c] ;  /* 0x0000df00ff017b82 */ /* 0x000fe20000000800 */
[----:B------:R-:W0:Y:S01]  /*0010*/  S2R R3, SR_TID.Y ;  /* 0x0000000000037919 */ /* 0x000e220000002200 */
[----:B------:R-:W1:Y:S06]  /*0020*/  LDCU UR18, c[0x0][0x398] ;  /* 0x00007300ff1277ac */ /* 0x000e6c0008000800 */
[----:B------:R-:W0:Y:S01]  /*0030*/  LDC R0, c[0x0][0x364] ;  /* 0x0000d900ff007b82 */ /* 0x000e220000000800 */
[----:B------:R-:W-:Y:S01]  /*0040*/  HFMA2 R12, -RZ, RZ, 0, 0 ;  /* 0x00000000ff0c7431 */ /* 0x000fe200000001ff */
[----:B------:R-:W2:Y:S01]  /*0050*/  S2R R2, SR_TID.X ;  /* 0x0000000000027919 */ /* 0x000ea20000002100 */
[----:B------:R-:W3:Y:S05]  /*0060*/  LDCU.64 UR16, c[0x0][0x358] ;  /* 0x00006b00ff1077ac */ /* 0x000eea0008000a00 */
[----:B------:R-:W0:Y:S08]  /*0070*/  S2UR UR4, SR_CTAID.Y ;  /* 0x00000000000479c3 */ /* 0x000e300000002600 */
[----:B------:R-:W2:Y:S01]  /*0080*/  S2UR UR5, SR_CTAID.X ;  /* 0x00000000000579c3 */ /* 0x000ea20000002500 */
[----:B-1----:R-:W-:-:S07]  /*0090*/  UISETP.GE.AND UP0, UPT, UR18, 0x1, UPT ;  /* 0x000000011200788c */ /* 0x002fce000bf06270 */
[----:B------:R-:W2:Y:S01]  /*00a0*/  LDC R13, c[0x0][0x360] ;  /* 0x0000d800ff0d7b82 */ /* 0x000ea20000000800 */
[----:B0-----:R-:W-:Y:S02]  /*00b0*/  IMAD R0, R0, UR4, R3 ;  /* 0x0000000400007c24 */ /* 0x001fe4000f8e0203 */
[----:B--2---:R-:W-:Y:S01]  /*00c0*/  IMAD R13, R13, UR5, R2 ;  /* 0x000000050d0d7c24 */ /* 0x004fe2000f8e0202 */
[----:B---3--:R-:W-:Y:S06]  /*00d0*/  BRA.U !UP0, `(.L_x_0) ;  /* 0x0000000908647547 */ /* 0x008fec000b800000 */
[----:B------:R-:W-:Y:S02]  /*00e0*/  UISETP.GE.U32.AND UP1, UPT, UR18, 0x8, UPT ;  /* 0x000000081200788c */ /* 0x000fe4000bf26070 */
[----:B------:R-:W-:Y:S01]  /*00f0*/  IMAD R5, R0, UR18, RZ ;  /* 0x0000001200057c24 */ /* 0x000fe2000f8e02ff */
[----:B------:R-:W-:Y:S01]  /*0100*/  ULOP3.LUT UR19, UR18, 0x7, URZ, 0xc0, !UPT ;  /* 0x0000000712137892 */ /* 0x000fe2000f8ec0ff */
[----:B------:R-:W-:Y:S01]  /*0110*/  MOV R12, RZ ;  /* 0x000000ff000c7202 */ /* 0x000fe20000000f00 */
[----:B------:R-:W-:Y:S02]  /*0120*/  UMOV UR4, URZ ;  /* 0x000000ff00047c82 */ /* 0x000fe40008000000 */
[----:B------:R-:W-:Y:S02]  /*0130*/  UISETP.NE.AND UP0, UPT, UR19, URZ, UPT ;  /* 0x000000ff1300728c */ /* 0x000fe4000bf05270 */
[----:B------:R-:W-:Y:S09]  /*0140*/  BRA.U !UP1, `(.L_x_1) ;  /* 0x0000000509087547 */ /* 0x000ff2000b800000 */
[----:B------:R-:W0:Y:S01]  /*0150*/  LDCU.128 UR20, c[0x0][0x380] ;  /* 0x00007000ff1477ac */ /* 0x000e220008000c00 */
[----:B------:R-:W-:Y:S02]  /*0160*/  MOV R12, RZ ;  /* 0x000000ff000c7202 */ /* 0x000fe40000000f00 */
[----:B------:R-:W-:Y:S01]  /*0170*/  MOV R14, R13 ;  /* 0x0000000d000e7202 */ /* 0x000fe20000000f00 */
[----:B------:R-:W-:-:S04]  /*0180*/  ULOP3.LUT UR4, UR18, 0x7ffffff8, URZ, 0xc0, !UPT ;  /* 0x7ffffff812047892 */ /* 0x000fc8000f8ec0ff */
[----:B------:R-:W-:Y:S01]  /*0190*/  UIADD3 UR5, UPT, UPT, -UR4, URZ, URZ ;  /* 0x000000ff04057290 */ /* 0x000fe2000fffe1ff */
[----:B0-----:R-:W-:Y:S01]  /*01a0*/  MOV R2, UR20 ;  /* 0x0000001400027c02 */ /* 0x001fe20008000f00 */
[----:B------:R-:W-:Y:S01]  /*01b0*/  UIMAD.WIDE.U32 UR6, UR18, 0xc, UR22 ;  /* 0x0000000c120678a5 */ /* 0x000fe2000f8e0016 */
[----:B------:R-:W-:Y:S01]  /*01c0*/  MOV R3, UR21 ;  /* 0x0000001500037c02 */ /* 0x000fe20008000f00 */
[----:B------:R-:W-:Y:S02]  /*01d0*/  UIMAD.WIDE.U32 UR8, UR18, 0x10, UR22 ;  /* 0x00000010120878a5 */ /* 0x000fe4000f8e0016 */
[----:B------:R-:W-:Y:S01]  /*01e0*/  UIMAD.WIDE.U32 UR10, UR18, 0x14, UR22 ;  /* 0x00000014120a78a5 */ /* 0x000fe2000f8e0016 */
[----:B------:R-:W-:Y:S01]  /*01f0*/  IMAD.WIDE.U32 R2, R5, 0x4, R2 ;  /* 0x0000000405027825 */ /* 0x000fe200078e0002 */
[----:B------:R-:W-:Y:S02]  /*0200*/  UIMAD.WIDE.U32 UR12, UR18, 0x18, UR22 ;  /* 0x00000018120c78a5 */ /* 0x000fe4000f8e0016 */
[----:B------:R-:W-:Y:S01]  /*0210*/  UIMAD.WIDE.U32 UR14, UR18, 0x1c, UR22 ;  /* 0x0000001c120e78a5 */ /* 0x000fe2000f8e0016 */
[----:B------:R-:W-:-:S04]  /*0220*/  IADD3 R2, P0, PT, R2, 0x10, RZ ;  /* 0x0000001002027810 */ /* 0x000fc80007f1e0ff */
[----:B------:R-:W-:-:S09]  /*0230*/  IADD3.X R3, PT, PT, RZ, R3, RZ, P0, !PT ;  /* 0x00000003ff037210 */ /* 0x000fd200007fe4ff */
.L_x_2:
[----:B------:R-:W-:Y:S01]  /*0240*/  HFMA2 R23, -RZ, RZ, 0, 2.384185791015625e-07 ;  /* 0x00000004ff177431 */ /* 0x000fe200000001ff */
[----:B------:R-:W-:Y:S01]  /*0250*/  UIMAD.WIDE.U32 UR24, UR18, 0x4, UR22 ;  /* 0x00000004121878a5 */ /* 0x000fe2000f8e0016 */
[----:B------:R-:W2:Y:S01]  /*0260*/  LDG.E R21, desc[UR16][R2.64+-0x10] ;  /* 0xfffff01002157981 */ /* 0x000ea2000c1e1900 */
[----:B------:R-:W-:Y:S01]  /*0270*/  UIMAD.WIDE.U32 UR20, UR18, 0x8, UR22 ;  /* 0x00000008121478a5 */ /* 0x000fe2000f8e0016 */
[----:B------:R-:W-:Y:S02]  /*0280*/  IMAD.MOV.U32 R11, RZ, RZ, 0x4 ;  /* 0x00000004ff0b7424 */ /* 0x000fe400078e00ff */
[----:B------:R-:W-:Y:S01]  /*0290*/  HFMA2 R7, -RZ, RZ, 0, 2.384185791015625e-07 ;  /* 0x00000004ff077431 */ /* 0x000fe200000001ff */
[----:B------:R-:W3:Y:S01]  /*02a0*/  LDG.E R19, desc[UR16][R2.64+-0xc] ;  /* 0xfffff41002137981 */ /* 0x000ee2000c1e1900 */
[----:B------:R-:W-:Y:S02]  /*02b0*/  MOV R8, UR24 ;  /* 0x0000001800087c02 */ /* 0x000fe40008000f00 */
[----:B------:R-:W-:Y:S01]  /*02c0*/  MOV R9, UR25 ;  /* 0x0000001900097c02 */ /* 0x000fe20008000f00 */
[C---:B------:R-:W-:Y:S01]  /*02d0*/  IMAD.WIDE R22, R14.reuse, R23, UR22 ;  /* 0x000000160e167e25 */ /* 0x040fe2000f8e0217 */
[----:B------:R-:W-:Y:S01]  /*02e0*/  MOV R24, UR20 ;  /* 0x0000001400187c02 */ /* 0x000fe20008000f00 */
[----:B------:R-:W4:Y:S01]  /*02f0*/  LDG.E R17, desc[UR16][R2.64+-0x8] ;  /* 0xfffff81002117981 */ /* 0x000f22000c1e1900 */
[----:B------:R-:W-:Y:S01]  /*0300*/  MOV R25, UR21 ;  /* 0x0000001500197c02 */ /* 0x000fe20008000f00 */
[----:B------:R-:W-:-:S02]  /*0310*/  IMAD.WIDE R8, R14, 0x4, R8 ;  /* 0x000000040e087825 */ /* 0x000fc400078e0208 */
[----:B------:R-:W2:Y:S02]  /*0320*/  LDG.E R22, desc[UR16][R22.64] ;  /* 0x0000001016167981 */ /* 0x000ea4000c1e1900 */
[C---:B------:R-:W-:Y:S01]  /*0330*/  IMAD.WIDE R24, R14.reuse, 0x4, R24 ;  /* 0x000000040e187825 */ /* 0x040fe200078e0218 */
[----:B------:R-:W-:Y:S01]  /*0340*/  MOV R5, 0x4 ;  /* 0x0000000400057802 */ /* 0x000fe20000000f00 */
[----:B------:R0:W3:Y:S02]  /*0350*/  LDG.E R20, desc[UR16][R8.64] ;  /* 0x0000001008147981 */ /* 0x0000e4000c1e1900 */
[C---:B------:R-:W-:Y:S02]  /*0360*/  IMAD.WIDE R10, R14.reuse, R11, UR6 ;  /* 0x000000060e0a7e25 */ /* 0x040fe4000f8e020b */
[----:B------:R-:W4:Y:S02]  /*0370*/  LDG.E R18, desc[UR16][R24.64] ;  /* 0x0000001018127981 */ /* 0x000f24000c1e1900 */
[----:B------:R-:W-:-:S04]  /*0380*/  IMAD.WIDE R4, R14, R5, UR8 ;  /* 0x000000080e047e25 */ /* 0x000fc8000f8e0205 */
[----:B------:R-:W-:Y:S01]  /*0390*/  HFMA2 R27, -RZ, RZ, 0, 2.384185791015625e-07 ;  /* 0x00000004ff1b7431 */ /* 0x000fe200000001ff */
[----:B------:R1:W5:Y:S01]  /*03a0*/  LDG.E R16, desc[UR16][R10.64] ;  /* 0x000000100a107981 */ /* 0x000362000c1e1900 */
[----:B0-----:R-:W-:-:S03]  /*03b0*/  MOV R9, 0x4 ;  /* 0x0000000400097802 */ /* 0x001fc60000000f00 */
[----:B------:R-:W5:Y:S01]  /*03c0*/  LDG.E R15, desc[UR16][R2.64+-0x4] ;  /* 0xfffffc10020f7981 */ /* 0x000f62000c1e1900 */
[----:B------:R-:W-:-:S03]  /*03d0*/  IMAD.WIDE R6, R14, R7, UR10 ;  /* 0x0000000a0e067e25 */ /* 0x000fc6000f8e0207 */
[----:B------:R0:W5:Y:S01]  /*03e0*/  LDG.E R4, desc[UR16][R4.64] ;  /* 0x0000001004047981 */ /* 0x000162000c1e1900 */
[----:B------:R-:W-:-:S03]  /*03f0*/  IMAD.WIDE R8, R14, R9, UR12 ;  /* 0x0000000c0e087e25 */ /* 0x000fc6000f8e0209 */
[----:B------:R-:W5:Y:S01]  /*0400*/  LDG.E R23, desc[UR16][R2.64] ;  /* 0x0000001002177981 */ /* 0x000f62000c1e1900 */
[----:B-1----:R-:W-:-:S03]  /*0410*/  IMAD.WIDE R10, R14, R27, UR14 ;  /* 0x0000000e0e0a7e25 */ /* 0x002fc6000f8e021b */
[----:B------:R-:W5:Y:S04]  /*0420*/  LDG.E R7, desc[UR16][R6.64] ;  /* 0x0000001006077981 */ /* 0x000f68000c1e1900 */
[----:B------:R-:W5:Y:S04]  /*0430*/  LDG.E R24, desc[UR16][R2.64+0x4] ;  /* 0x0000041002187981 */ /* 0x000f68000c1e1900 */
[----:B------:R-:W5:Y:S04]  /*0440*/  LDG.E R8, desc[UR16][R8.64] ;  /* 0x0000001008087981 */ /* 0x000f68000c1e1900 */
[----:B------:R-:W5:Y:S04]  /*0450*/  LDG.E R25, desc[UR16][R2.64+0x8] ;  /* 0x0000081002197981 */ /* 0x000f68000c1e1900 */
[----:B------:R-:W5:Y:S04]  /*0460*/  LDG.E R10, desc[UR16][R10.64] ;  /* 0x000000100a0a7981 */ /* 0x000f68000c1e1900 */
[----:B------:R1:W5:Y:S01]  /*0470*/  LDG.E R27, desc[UR16][R2.64+0xc] ;  /* 0x00000c10021b7981 */ /* 0x000362000c1e1900 */
[----:B------:R-:W-:-:S04]  /*0480*/  UIADD3 UR5, UPT, UPT, UR5, 0x8, URZ ;  /* 0x0000000805057890 */ /* 0x000fc8000fffe0ff */
[----:B------:R-:W-:Y:S01]  /*0490*/  UISETP.NE.AND UP1, UPT, UR5, URZ, UPT ;  /* 0x000000ff0500728c */ /* 0x000fe2000bf25270 */
[----:B0-----:R-:W-:Y:S02]  /*04a0*/  MOV R5, UR18 ;  /* 0x0000001200057c02 */ /* 0x001fe40008000f00 */
[----:B-1----:R-:W-:Y:S02]  /*04b0*/  IADD3 R2, P0, PT, R2, 0x20, RZ ;  /* 0x0000002002027810 */ /* 0x002fe40007f1e0ff */
[----:B------:R-:W-:Y:S02]  /*04c0*/  LEA R14, R5, R14, 0x3 ;  /* 0x0000000e050e7211 */ /* 0x000fe400078e18ff */
[----:B------:R-:W-:Y:S01]  /*04d0*/  IADD3.X R3, PT, PT, RZ, R3, RZ, P0, !PT ;  /* 0x00000003ff037210 */ /* 0x000fe200007fe4ff */
[----:B--2---:R-:W-:-:S04]  /*04e0*/  FFMA R22, R21, R22, R12 ;  /* 0x0000001615167223 */ /* 0x004fc8000000000c */
[----:B---3--:R-:W-:-:S04]  /*04f0*/  FFMA R20, R19, R20, R22 ;  /* 0x0000001413147223 */ /* 0x008fc80000000016 */
[----:B----4-:R-:W-:-:S04]  /*0500*/  FFMA R18, R17, R18, R20 ;  /* 0x0000001211127223 */ /* 0x010fc80000000014 */
[----:B-----5:R-:W-:-:S04]  /*0510*/  FFMA R16, R15, R16, R18 ;  /* 0x000000100f107223 */ /* 0x020fc80000000012 */
[----:B------:R-:W-:-:S04]  /*0520*/  FFMA R23, R23, R4, R16 ;  /* 0x0000000417177223 */ /* 0x000fc80000000010 */
[----:B------:R-:W-:-:S04]  /*0530*/  FFMA R24, R24, R7, R23 ;  /* 0x0000000718187223 */ /* 0x000fc80000000017 */
[----:B------:R-:W-:-:S04]  /*0540*/  FFMA R8, R25, R8, R24 ;  /* 0x0000000819087223 */ /* 0x000fc80000000018 */
[----:B------:R-:W-:Y:S01]  /*0550*/  FFMA R12, R27, R10, R8 ;  /* 0x0000000a1b0c7223 */ /* 0x000fe20000000008 */
[----:B------:R-:W-:Y:S06]  /*0560*/  BRA.U UP1, `(.L_x_2) ;  /* 0xfffffffd01347547 */ /* 0x000fec000b83ffff */
.L_x_1:
[----:B------:R-:W-:Y:S05]  /*0570*/  BRA.U !UP0, `(.L_x_0) ;  /* 0x00000005083c7547 */ /* 0x000fea000b800000 */
[----:B------:R-:W-:Y:S01]  /*0580*/  UISETP.GE.U32.AND UP0, UPT, UR19, 0x4, UPT ;  /* 0x000000041300788c */ /* 0x000fe2000bf06070 */
[----:B------:R-:W-:Y:S01]  /*0590*/  IMAD R2, R0, UR18, RZ ;  /* 0x0000001200027c24 */ /* 0x000fe2000f8e02ff */
[----:B------:R-:W-:-:S04]  /*05a0*/  ULOP3.LUT UR5, UR18, 0x3, URZ, 0xc0, !UPT ;  /* 0x0000000312057892 */ /* 0x000fc8000f8ec0ff */
[----:B------:R-:W-:-:S03]  /*05b0*/  UISETP.NE.AND UP1, UPT, UR5, URZ, UPT ;  /* 0x000000ff0500728c */ /* 0x000fc6000bf25270 */
[----:B------:R-:W-:Y:S08]  /*05c0*/  BRA.U !UP0, `(.L_x_3) ;  /* 0x00000001087c7547 */ /* 0x000ff0000b800000 */
[----:B------:R-:W0:Y:S01]  /*05d0*/  LDC.64 R6, c[0x0][0x388] ;  /* 0x0000e200ff067b82 */ /* 0x000e220000000a00 */
[----:B------:R-:W1:Y:S01]  /*05e0*/  LDCU.64 UR6, c[0x0][0x380] ;  /* 0x00007000ff0677ac */ /* 0x000e620008000a00 */
[----:B------:R-:W-:Y:S01]  /*05f0*/  MOV R4, UR4 ;  /* 0x0000000400047c02 */ /* 0x000fe20008000f00 */
[C---:B------:R-:W-:Y:S01]  /*0600*/  VIADD R3, R2.reuse, UR4 ;  /* 0x0000000402037c36 */ /* 0x040fe20008000000 */
[----:B------:R-:W-:Y:S02]  /*0610*/  MOV R11, UR18 ;  /* 0x00000012000b7c02 */ /* 0x000fe40008000f00 */
[----:B------:R-:W-:Y:S01]  /*0620*/  IADD3 R14, P0, PT, R2, UR4, RZ ;  /* 0x00000004020e7c10 */ /* 0x000fe2000ff1e0ff */
[----:B------:R-:W-:Y:S01]  /*0630*/  IMAD R5, R4, UR18, R13 ;  /* 0x0000001204057c24 */ /* 0x000fe2000f8e020d */
[----:B------:R-:W2:Y:S01]  /*0640*/  LDC.64 R8, c[0x0][0x380] ;  /* 0x0000e000ff087b82 */ /* 0x000ea20000000a00 */
[----:B------:R-:W-:Y:S02]  /*0650*/  MOV R15, UR18 ;  /* 0x00000012000f7c02 */ /* 0x000fe40008000f00 */
[----:B------:R-:W-:Y:S01]  /*0660*/  MOV R17, UR18 ;  /* 0x0000001200117c02 */ /* 0x000fe20008000f00 */
[----:B0-----:R-:W-:-:S04]  /*0670*/  IMAD.WIDE R6, R5, 0x4, R6 ;  /* 0x0000000405067825 */ /* 0x001fc800078e0206 */
[----:B------:R-:W-:Y:S02]  /*0680*/  IMAD.WIDE.U32 R10, R11, 0x4, R6 ;  /* 0x000000040b0a7825 */ /* 0x000fe400078e0006 */
[----:B------:R-:W3:Y:S02]  /*0690*/  LDG.E R6, desc[UR16][R6.64] ;  /* 0x0000001006067981 */ /* 0x000ee4000c1e1900 */
[----:B--2---:R-:W-:Y:S01]  /*06a0*/  IMAD.WIDE.U32 R8, R3, 0x4, R8 ;  /* 0x0000000403087825 */ /* 0x004fe200078e0008 */
[----:B------:R-:W-:Y:S02]  /*06b0*/  IADD3.X R3, PT, PT, RZ, RZ, RZ, P0, !PT ;  /* 0x000000ffff037210 */ /* 0x000fe400007fe4ff */
[----:B-1----:R-:W-:-:S03]  /*06c0*/  LEA R4, P0, R14, UR6, 0x2 ;  /* 0x000000060e047c11 */ /* 0x002fc6000f8010ff */
[----:B------:R-:W3:Y:S01]  /*06d0*/  LDG.E R9, desc[UR16][R8.64] ;  /* 0x0000001008097981 */ /* 0x000ee2000c1e1900 */
[----:B------:R-:W-:Y:S01]  /*06e0*/  LEA.HI.X R5, R14, UR7, R3, 0x2, P0 ;  /* 0x000000070e057c11 */ /* 0x000fe200080f1403 */
[----:B------:R-:W-:Y:S02]  /*06f0*/  IMAD.WIDE.U32 R14, R15, 0x4, R10 ;  /* 0x000000040f0e7825 */ /* 0x000fe400078e000a */
[----:B------:R-:W2:Y:S04]  /*0700*/  LDG.E R3, desc[UR16][R10.64] ;  /* 0x000000100a037981 */ /* 0x000ea8000c1e1900 */
[----:B------:R-:W2:Y:S01]  /*0710*/  LDG.E R18, desc[UR16][R4.64+0x4] ;  /* 0x0000041004127981 */ /* 0x000ea2000c1e1900 */
[----:B------:R-:W-:-:S03]  /*0720*/  IMAD.WIDE.U32 R16, R17, 0x4, R14 ;  /* 0x0000000411107825 */ /* 0x000fc600078e000e */
[----:B------:R-:W4:Y:S04]  /*0730*/  LDG.E R19, desc[UR16][R14.64] ;  /* 0x000000100e137981 */ /* 0x000f28000c1e1900 */
[----:B------:R-:W4:Y:S04]  /*0740*/  LDG.E R20, desc[UR16][R4.64+0x8] ;  /* 0x0000081004147981 */ /* 0x000f28000c1e1900 */
[----:B------:R-:W5:Y:S04]  /*0750*/  LDG.E R22, desc[UR16][R4.64+0xc] ;  /* 0x00000c1004167981 */ /* 0x000f68000c1e1900 */
[----:B------:R-:W5:Y:S01]  /*0760*/  LDG.E R16, desc[UR16][R16.64] ;  /* 0x0000001010107981 */ /* 0x000f62000c1e1900 */
[----:B------:R-:W-:Y:S01]  /*0770*/  UIADD3 UR4, UPT, UPT, UR4, 0x4, URZ ;  /* 0x0000000404047890 */ /* 0x000fe2000fffe0ff */
[----:B---3--:R-:W-:-:S04]  /*0780*/  FFMA R9, R9, R6, R12 ;  /* 0x0000000609097223 */ /* 0x008fc8000000000c */
[----:B--2---:R-:W-:-:S04]  /*0790*/  FFMA R3, R18, R3, R9 ;  /* 0x0000000312037223 */ /* 0x004fc80000000009 */
[----:B----4-:R-:W-:-:S04]  /*07a0*/  FFMA R3, R20, R19, R3 ;  /* 0x0000001314037223 */ /* 0x010fc80000000003 */
[----:B-----5:R-:W-:-:S07]  /*07b0*/  FFMA R12, R22, R16, R3 ;  /* 0x00000010160c7223 */ /* 0x020fce0000000003 */
.L_x_3:
[----:B------:R-:W-:Y:S05]  /*07c0*/  BRA.U !UP1, `(.L_x_0) ;  /* 0x0000000109a87547 */ /* 0x000fea000b800000 */
[----:B------:R-:W-:Y:S01]  /*07d0*/  UISETP.NE.AND UP0, UPT, UR5, 0x1, UPT ;  /* 0x000000010500788c */ /* 0x000fe2000bf05270 */
[----:B------:R-:W-:Y:S01]  /*07e0*/  MOV R4, UR4 ;  /* 0x0000000400047c02 */ /* 0x000fe20008000f00 */
[----:B------:R-:W-:Y:S02]  /*07f0*/  ULOP3.LUT UR5, UR18, 0x1, URZ, 0xc0, !UPT ;  /* 0x0000000112057892 */ /* 0x000fe4000f8ec0ff */
[----:B------:R-:W-:Y:S02]  /*0800*/  MOV R17, UR18 ;  /* 0x0000001200117c02 */ /* 0x000fe40008000f00 */
[----:B------:R-:W-:Y:S01]  /*0810*/  UISETP.NE.U32.AND UP1, UPT, UR5, 0x1, UPT ;  /* 0x000000010500788c */ /* 0x000fe2000bf25070 */
[----:B------:R-:W-:-:S04]  /*0820*/  PLOP3.LUT P1, PT, PT, PT, UP0, 0x80, 0x8 ;  /* 0x000000000008781c */ /* 0x000fc80003f2f008 */
[----:B------:R-:W0:Y:S01]  /*0830*/  @UP0 LDCU.128 UR8, c[0x0][0x380] ;  /* 0x00007000ff0807ac */ /* 0x000e220008000c00 */
[----:B------:R-:W-:Y:S01]  /*0840*/  PLOP3.LUT P0, PT, PT, PT, UP1, 0x80, 0x8 ;  /* 0x000000000008781c */ /* 0x000fe20003f0f018 */
[----:B------:R-:W1:Y:S04]  /*0850*/  @UP0 LDCU.64 UR6, c[0x0][0x380] ;  /* 0x00007000ff0607ac */ /* 0x000e680008000a00 */
[----:B------:R-:W2:Y:S03]  /*0860*/  @!UP1 LDCU.128 UR12, c[0x0][0x380] ;  /* 0x00007000ff0c97ac */ /* 0x000ea60008000c00 */
[C---:B------:R-:W-:Y:S02]  /*0870*/  @P1 IADD3 R3, PT, PT, R2.reuse, UR4, RZ ;  /* 0x0000000402031c10 */ /* 0x040fe4000fffe0ff */
[----:B------:R-:W-:Y:S01]  /*0880*/  @P1 IADD3 R5, P2, PT, R2, UR4, RZ ;  /* 0x0000000402051c10 */ /* 0x000fe2000ff5e0ff */
[----:B------:R-:W-:-:S03]  /*0890*/  @UP0 UIADD3 UR4, UPT, UPT, UR4, 0x2, URZ ;  /* 0x0000000204040890 */ /* 0x000fc6000fffe0ff */
[----:B------:R-:W-:Y:S02]  /*08a0*/  @P1 IADD3.X R8, PT, PT, RZ, RZ, RZ, P2, !PT ;  /* 0x000000ffff081210 */ /* 0x000fe400017fe4ff */
[----:B0-----:R-:W-:Y:S01]  /*08b0*/  MOV R14, UR8 ;  /* 0x00000008000e7c02 */ /* 0x001fe20008000f00 */
[----:B------:R-:W-:Y:S01]  /*08c0*/  IMAD.U32 R6, RZ, RZ, UR10 ;  /* 0x0000000aff067e24 */ /* 0x000fe2000f8e00ff */
[----:B------:R-:W-:Y:S02]  /*08d0*/  MOV R15, UR9 ;  /* 0x00000009000f7c02 */ /* 0x000fe40008000f00 */
[----:B------:R-:W-:Y:S01]  /*08e0*/  MOV R7, UR11 ;  /* 0x0000000b00077c02 */ /* 0x000fe20008000f00 */
[----:B------:R-:W-:-:S04]  /*08f0*/  @P1 IMAD.WIDE.U32 R14, R3, 0x4, R14 ;  /* 0x00000004030e1825 */ /* 0x000fc800078e000e */
[----:B------:R-:W-:Y:S01]  /*0900*/  @P1 IMAD R3, R4, UR18, R13 ;  /* 0x0000001204031c24 */ /* 0x000fe2000f8e020d */
[----:B-1----:R-:W-:Y:S02]  /*0910*/  @P1 LEA R4, P2, R5, UR6, 0x2 ;  /* 0x0000000605041c11 */ /* 0x002fe4000f8410ff */
[----:B------:R-:W-:Y:S01]  /*0920*/  MOV R18, UR4 ;  /* 0x0000000400127c02 */ /* 0x000fe20008000f00 */
[----:B------:R-:W-:Y:S01]  /*0930*/  @P1 IMAD.WIDE R6, R3, 0x4, R6 ;  /* 0x0000000403061825 */ /* 0x000fe200078e0206 */
[----:B------:R-:W-:Y:S01]  /*0940*/  @P1 LEA.HI.X R5, R5, UR7, R8, 0x2, P2 ;  /* 0x0000000705051c11 */ /* 0x000fe200090f1408 */
[----:B------:R-:W3:Y:S01]  /*0950*/  @P1 LDG.E R3, desc[UR16][R14.64] ;  /* 0x000000100e031981 */ /* 0x000ee2000c1e1900 */
[----:B--2---:R-:W-:Y:S01]  /*0960*/  MOV R8, UR12 ;  /* 0x0000000c00087c02 */ /* 0x004fe20008000f00 */
[----:B------:R-:W-:Y:S01]  /*0970*/  @!P0 IMAD R21, R18, UR18, R13 ;  /* 0x0000001212158c24 */ /* 0x000fe2000f8e020d */
[----:B------:R-:W-:Y:S01]  /*0980*/  MOV R9, UR13 ;  /* 0x0000000d00097c02 */ /* 0x000fe20008000f00 */
[----:B------:R-:W-:Y:S01]  /*0990*/  @P1 IMAD.WIDE.U32 R16, R17, 0x4, R6 ;  /* 0x0000000411101825 */ /* 0x000fe200078e0006 */
[----:B------:R-:W-:Y:S01]  /*09a0*/  @!P0 IADD3 R19, PT, PT, R2, UR4, RZ ;  /* 0x0000000402138c10 */ /* 0x000fe2000fffe0ff */
[----:B------:R-:W3:Y:S01]  /*09b0*/  @P1 LDG.E R6, desc[UR16][R6.64] ;  /* 0x0000001006061981 */ /* 0x000ee2000c1e1900 */
[----:B------:R-:W-:-:S02]  /*09c0*/  MOV R10, UR14 ;  /* 0x0000000e000a7c02 */ /* 0x000fc40008000f00 */
[----:B------:R-:W-:Y:S01]  /*09d0*/  MOV R11, UR15 ;  /* 0x0000000f000b7c02 */ /* 0x000fe20008000f00 */
[----:B------:R-:W-:Y:S01]  /*09e0*/  @!P0 IMAD.WIDE.U32 R8, R19, 0x4, R8 ;  /* 0x0000000413088825 */ /* 0x000fe200078e0008 */
[----:B------:R-:W2:Y:S03]  /*09f0*/  @P1 LDG.E R16, desc[UR16][R16.64] ;  /* 0x0000001010101981 */ /* 0x000ea6000c1e1900 */
[----:B------:R-:W-:Y:S01]  /*0a00*/  @!P0 IMAD.WIDE R10, R21, 0x4, R10 ;  /* 0x00000004150a8825 */ /* 0x000fe200078e020a */
[----:B------:R-:W2:Y:S04]  /*0a10*/  @P1 LDG.E R4, desc[UR16][R4.64+0x4] ;  /* 0x0000041004041981 */ /* 0x000ea8000c1e1900 */
[----:B------:R-:W4:Y:S04]  /*0a20*/  @!P0 LDG.E R9, desc[UR16][R8.64] ;  /* 0x0000001008098981 */ /* 0x000f28000c1e1900 */
[----:B------:R-:W4:Y:S01]  /*0a30*/  @!P0 LDG.E R10, desc[UR16][R10.64] ;  /* 0x000000100a0a8981 */ /* 0x000f22000c1e1900 */
[----:B---3--:R-:W-:-:S04]  /*0a40*/  @P1 FFMA R3, R3, R6, R12 ;  /* 0x0000000603031223 */ /* 0x008fc8000000000c */
[----:B--2---:R-:W-:-:S04]  /*0a50*/  @P1 FFMA R12, R4, R16, R3 ;  /* 0x00000010040c1223 */ /* 0x004fc80000000003 */
[----:B----4-:R-:W-:-:S07]  /*0a60*/  @!P0 FFMA R12, R9, R10, R12 ;  /* 0x0000000a090c8223 */ /* 0x010fce000000000c */
.L_x_0:
[----:B------:R-:W0:Y:S01]  /*0a70*/  LDC.64 R2, c[0x0][0x390] ;  /* 0x0000e400ff027b82 */ /* 0x000e220000000a00 */
[----:B------:R-:W-:-:S04]  /*0a80*/  IMAD R13, R0, UR18, R13 ;  /* 0x00000012000d7c24 */ /* 0x000fc8000f8e020d */
[----:B0-----:R-:W-:-:S05]  /*0a90*/  IMAD.WIDE R2, R13, 0x4, R2 ;  /* 0x000000040d027825 */ /* 0x001fca00078e0202 */
[----:B------:R-:W-:Y:S01]  /*0aa0*/  STG.E desc[UR16][R2.64], R12 ;  /* 0x0000000c02007986 */ /* 0x000fe2000c101910 */
[----:B------:R-:W-:Y:S05]  /*0ab0*/  EXIT ;  /* 0x000000000000794d */ /* 0x000fea0003800000 */
.L_x_4:
[----:B------:R-:W-:-:S00]  /*0ac0*/  BRA `(.L_x_4) ;  /* 0xfffffffc00fc7947 */ /* 0x000fc0000383ffff */
[----:B------:R-:W-:-:S00]  /*0ad0*/  NOP ;  /* 0x0000000000007918 */ /* 0x000fc00000000000 */
        /* <DEDUP_REMOVED lines=10> */
.L_x_5:


//--------------------- .nv.shared.reserved.0     --------------------------
	.section	.nv.shared.reserved.0,"aw",@nobits
	.weak		__nv_reservedSMEM_offset_0_alias
	.size		__nv_reservedSMEM_offset_0_alias, 0, 64
	.other		__nv_reservedSMEM_offset_0_alias,@"STO_CUDA_RESERVED_SHARED STV_DEFAULT"
__nv_reservedSMEM_offset_0_alias:
	.zero		0
	.zero		64


//--------------------- .nv.constant0._Z10GPU_MatMulPfS_S_i --------------------------
	.section	.nv.constant0._Z10GPU_MatMulPfS_S_i,"a",@progbits
	.sectionflags	@""
	.align	4
.nv.constant0._Z10GPU_MatMulPfS_S_i:
	.zero		924


//--------------------- SYMBOLS --------------------------

	.type		.nv.reservedSmem.offset0,@object
	.size		.nv.reservedSmem.offset0,0x4
